	.headerflags	@"EF_CUDA_TEXMODE_UNIFIED EF_CUDA_64BIT_ADDRESS EF_CUDA_ACCELERATORS EF_CUDA_SM90 EF_CUDA_VIRTUAL_SM(EF_CUDA_SM90)"
	.elftype	@"ET_EXEC"


//--------------------- .nv.info                  --------------------------
	.section	.nv.info,"",@"SHT_CUDA_INFO"
	.align	4


	//----- nvinfo : EIATTR_REGCOUNT
	.align		4
        /*0000*/ 	.byte	0x04, 0x2f
        /*0002*/ 	.short	(.L_1 - .L_0)
	.align		4
.L_0:
        /*0004*/ 	.word	index@(triton_poi_fused__native_batch_norm_legit_no_training_convolution_relu_14)
        /*0008*/ 	.word	0x0000001f


	//----- nvinfo : EIATTR_MIN_STACK_SIZE
	.align		4
.L_1:
        /*000c*/ 	.byte	0x04, 0x12
        /*000e*/ 	.short	(.L_3 - .L_2)
	.align		4
.L_2:
        /*0010*/ 	.word	index@(triton_poi_fused__native_batch_norm_legit_no_training_convolution_relu_14)
        /*0014*/ 	.word	0x00000000


	//----- nvinfo : EIATTR_FRAME_SIZE
	.align		4
.L_3:
        /*0018*/ 	.byte	0x04, 0x11
        /*001a*/ 	.short	(.L_5 - .L_4)
	.align		4
.L_4:
        /*001c*/ 	.word	index@(triton_poi_fused__native_batch_norm_legit_no_training_convolution_relu_14)
        /*0020*/ 	.word	0x00000000


	//----- nvinfo : EIATTR_MIN_STACK_SIZE
	.align		4
.L_5:
        /*0024*/ 	.byte	0x04, 0x12
        /*0026*/ 	.short	(.L_7 - .L_6)
	.align		4
.L_6:
        /*0028*/ 	.word	index@(triton_poi_fused__native_batch_norm_legit_no_training_convolution_relu_14)
        /*002c*/ 	.word	0x00000000
.L_7:


//--------------------- .nv.info.triton_poi_fused__native_batch_norm_legit_no_training_convolution_relu_14 --------------------------
	.section	.nv.info.triton_poi_fused__native_batch_norm_legit_no_training_convolution_relu_14,"",@"SHT_CUDA_INFO"
	.sectionflags	@""
	.align	4


	//----- nvinfo : EIATTR_CUDA_API_VERSION
	.align		4
        /*0000*/ 	.byte	0x04, 0x37
        /*0002*/ 	.short	(.L_9 - .L_8)
.L_8:
        /*0004*/ 	.word	0x0000007c


	//----- nvinfo : EIATTR_KPARAM_INFO
	.align		4
.L_9:
        /*0008*/ 	.byte	0x04, 0x17
        /*000a*/ 	.short	(.L_11 - .L_10)
.L_10:
        /*000c*/ 	.word	0x00000000
        /*0010*/ 	.short	0x0003
        /*0012*/ 	.short	0x0014
        /*0014*/ 	.byte	0x00, 0xf0, 0x11, 0x00


	//----- nvinfo : EIATTR_KPARAM_INFO
	.align		4
.L_11:
        /*0018*/ 	.byte	0x04, 0x17
        /*001a*/ 	.short	(.L_13 - .L_12)
.L_12:
        /*001c*/ 	.word	0x00000000
        /*0020*/ 	.short	0x0002
        /*0022*/ 	.short	0x0010
        /*0024*/ 	.byte	0x00, 0xf0, 0x11, 0x00


	//----- nvinfo : EIATTR_KPARAM_INFO
	.align		4
.L_13:
        /*0028*/ 	.byte	0x04, 0x17
        /*002a*/ 	.short	(.L_15 - .L_14)
.L_14:
        /*002c*/ 	.word	0x00000000
        /*0030*/ 	.short	0x0001
        /*0032*/ 	.short	0x0008
        /*0034*/ 	.byte	0x00, 0xf4, 0x21, 0x00


	//----- nvinfo : EIATTR_KPARAM_INFO
	.align		4
.L_15:
        /*0038*/ 	.byte	0x04, 0x17
        /*003a*/ 	.short	(.L_17 - .L_16)
.L_16:
        /*003c*/ 	.word	0x00000000
        /*0040*/ 	.short	0x0000
        /*0042*/ 	.short	0x0000
        /*0044*/ 	.byte	0x00, 0xf4, 0x21, 0x00


	//----- nvinfo : EIATTR_SPARSE_MMA_MASK
	.align		4
.L_17:
        /*0048*/ 	.byte	0x03, 0x50
        /*004a*/ 	.short	0x0000


	//----- nvinfo : EIATTR_MAXREG_COUNT
	.align		4
        /*004c*/ 	.byte	0x03, 0x1b
        /*004e*/ 	.short	0x00ff


	//----- nvinfo : EIATTR_EXIT_INSTR_OFFSETS
	.align		4
        /*0050*/ 	.byte	0x04, 0x1c
        /*0052*/ 	.short	(.L_19 - .L_18)


	//   ....[0]....
.L_18:
        /*0054*/ 	.word	0x000005e0


	//   ....[1]....
        /*0058*/ 	.word	0x00000630


	//----- nvinfo : EIATTR_REQNTID
	.align		4
.L_19:
        /*005c*/ 	.byte	0x04, 0x10
        /*005e*/ 	.short	(.L_21 - .L_20)
.L_20:
        /*0060*/ 	.word	0x00000080
        /*0064*/ 	.word	0x00000001
        /*0068*/ 	.word	0x00000001


	//----- nvinfo : EIATTR_CBANK_PARAM_SIZE
	.align		4
.L_21:
        /*006c*/ 	.byte	0x03, 0x19
        /*006e*/ 	.short	0x0018


	//----- nvinfo : EIATTR_PARAM_CBANK
	.align		4
        /*0070*/ 	.byte	0x04, 0x0a
        /*0072*/ 	.short	(.L_23 - .L_22)
	.align		4
.L_22:
        /*0074*/ 	.word	index@(.nv.constant0.triton_poi_fused__native_batch_norm_legit_no_training_convolution_relu_14)
        /*0078*/ 	.short	0x0210
        /*007a*/ 	.short	0x0018


	//----- nvinfo : EIATTR_SW_WAR
	.align		4
.L_23:
        /*007c*/ 	.byte	0x04, 0x36
        /*007e*/ 	.short	(.L_25 - .L_24)
.L_24:
        /*0080*/ 	.word	0x00000008
.L_25:


//--------------------- .nv.callgraph             --------------------------
	.section	.nv.callgraph,"",@"SHT_CUDA_CALLGRAPH"
	.align	4
	.sectionentsize	8
	.align		4
        /*0000*/ 	.word	0x00000000
	.align		4
        /*0004*/ 	.word	0xffffffff
	.align		4
        /*0008*/ 	.word	0x00000000
	.align		4
        /*000c*/ 	.word	0xfffffffe
	.align		4
        /*0010*/ 	.word	0x00000000
	.align		4
        /*0014*/ 	.word	0xfffffffd
	.align		4
        /*0018*/ 	.word	0x00000000
	.align		4
        /*001c*/ 	.word	0xfffffffc


//--------------------- .text.triton_poi_fused__native_batch_norm_legit_no_training_convolution_relu_14 --------------------------
	.section	.text.triton_poi_fused__native_batch_norm_legit_no_training_convolution_relu_14,"ax",@progbits
	.sectionflags	@"SHF_BARRIERS=1"
	.align	128
        .global         triton_poi_fused__native_batch_norm_legit_no_training_convolution_relu_14
        .type           triton_poi_fused__native_batch_norm_legit_no_training_convolution_relu_14,@function
        .size           triton_poi_fused__native_batch_norm_legit_no_training_convolution_relu_14,(.L_x_1 - triton_poi_fused__native_batch_norm_legit_no_training_convolution_relu_14)
        .other          triton_poi_fused__native_batch_norm_legit_no_training_convolution_relu_14,@"STO_CUDA_ENTRY STV_DEFAULT"
triton_poi_fused__native_batch_norm_legit_no_training_convolution_relu_14:
.text.triton_poi_fused__native_batch_norm_legit_no_training_convolution_relu_14:
[----:B------:R-:W0:Y:S01]  /*0000*/  LDC R1, c[0x0][0x28] ;  /* 0x00000a00ff017b82 */ /* 0x000e220000000800 */
[----:B------:R-:W1:Y:S07]  /*0010*/  S2R R0, SR_TID.X ;  /* 0x0000000000007919 */ /* 0x000e6e0000002100 */
[----:B------:R-:W2:Y:S01]  /*0020*/  LDC.64 R8, c[0x0][0x210] ;  /* 0x00008400ff087b82 */ /* 0x000ea20000000a00 */
[----:B------:R-:W-:Y:S01]  /*0030*/  IMAD.MOV.U32 R20, RZ, RZ, RZ ;  /* 0x000000ffff147224 */ /* 0x000fe200078e00ff */
[----:B------:R-:W-:Y:S01]  /*0040*/  ULDC.64 UR6, c[0x0][0x208] ;  /* 0x0000820000067ab9 */ /* 0x000fe20000000a00 */
[----:B------:R-:W3:Y:S01]  /*0050*/  S2R R19, SR_CTAID.X ;  /* 0x0000000000137919 */ /* 0x000ee20000002500 */
[----:B------:R-:W4:Y:S01]  /*0060*/  S2R R18, SR_CTAID.Y ;  /* 0x0000000000127919 */ /* 0x000f220000002600 */
[----:B------:R-:W-:Y:S01]  /*0070*/  IMAD.MOV.U32 R28, RZ, RZ, RZ ;  /* 0x000000ffff1c7224 */ /* 0x000fe200078e00ff */
[----:B-1----:R-:W-:Y:S01]  /*0080*/  SHF.R.U32.HI R21, RZ, 0x5, R0 ;  /* 0x00000005ff157819 */ /* 0x002fe20000011600 */
[----:B---3--:R-:W-:-:S03]  /*0090*/  IMAD.SHL.U32 R19, R19, 0x20, RZ ;  /* 0x0000002013137824 */ /* 0x008fc600078e00ff */
[----:B------:R-:W-:Y:S01]  /*00a0*/  SGXT.U32 R21, R21, 0x2 ;  /* 0x000000021515781a */ /* 0x000fe20000000000 */
[----:B----4-:R-:W-:Y:S01]  /*00b0*/  IMAD.SHL.U32 R18, R18, 0x20, RZ ;  /* 0x0000002012127824 */ /* 0x010fe200078e00ff */
[----:B------:R-:W-:-:S04]  /*00c0*/  LOP3.LUT R12, R19, 0x1f, R0, 0xf8, !PT ;  /* 0x0000001f130c7812 */ /* 0x000fc800078ef800 */
[----:B------:R-:W-:Y:S02]  /*00d0*/  LOP3.LUT R3, R18, 0x4, R21, 0xfe, !PT ;  /* 0x0000000412037812 */ /* 0x000fe400078efe15 */
[----:B------:R-:W-:Y:S02]  /*00e0*/  LOP3.LUT R5, R18, 0xc, R21, 0xfe, !PT ;  /* 0x0000000c12057812 */ /* 0x000fe400078efe15 */
[----:B------:R-:W-:Y:S01]  /*00f0*/  LOP3.LUT R2, R18, R21, RZ, 0xfc, !PT ;  /* 0x0000001512027212 */ /* 0x000fe200078efcff */
[--C-:B------:R-:W-:Y:S01]  /*0100*/  IMAD R3, R3, 0x19, R12.reuse ;  /* 0x0000001903037824 */ /* 0x100fe200078e020c */
[----:B------:R-:W-:Y:S01]  /*0110*/  LOP3.LUT R4, R18, 0x8, R21, 0xfe, !PT ;  /* 0x0000000812047812 */ /* 0x000fe200078efe15 */
        /* <DEDUP_REMOVED lines=9> */
[----:B------:R-:W-:Y:S01]  /*01b0*/  ISETP.GE.AND P0, PT, R12, 0x19, PT ;  /* 0x000000190c00780c */ /* 0x000fe20003f06270 */
[----:B------:R-:W-:-:S02]  /*01c0*/  IMAD R25, R10, 0x19, R12 ;  /* 0x000000190a197824 */ /* 0x000fc400078e020c */
[----:B------:R-:W-:Y:S02]  /*01d0*/  IMAD R27, R11, 0x19, R12 ;  /* 0x000000190b1b7824 */ /* 0x000fe400078e020c */
[----:B--2---:R-:W-:-:S04]  /*01e0*/  IMAD.WIDE R14, R3, 0x4, R8 ;  /* 0x00000004030e7825 */ /* 0x004fc800078e0208 */
[----:B------:R-:W-:-:S04]  /*01f0*/  IMAD.WIDE R10, R5, 0x4, R8 ;  /* 0x00000004050a7825 */ /* 0x000fc800078e0208 */
[----:B------:R-:W-:-:S04]  /*0200*/  IMAD.WIDE R16, R17, 0x4, R8 ;  /* 0x0000000411107825 */ /* 0x000fc800078e0208 */
[--C-:B------:R-:W-:Y:S01]  /*0210*/  IMAD.WIDE R12, R13, 0x4, R8.reuse ;  /* 0x000000040d0c7825 */ /* 0x100fe200078e0208 */
[----:B------:R-:W2:Y:S03]  /*0220*/  @!P0 LDG.E.EL R20, desc[UR6][R16.64] ;  /* 0x0000000610148981 */ /* 0x000ea6000c2e1900 */
[----:B------:R-:W-:Y:S01]  /*0230*/  IMAD.WIDE R4, R23, 0x4, R8 ;  /* 0x0000000417047825 */ /* 0x000fe200078e0208 */
[----:B------:R-:W-:-:S03]  /*0240*/  CS2R R22, SRZ ;  /* 0x0000000000167805 */ /* 0x000fc6000001ff00 */
[----:B------:R-:W-:-:S03]  /*0250*/  IMAD.WIDE R6, R7, 0x4, R8 ;  /* 0x0000000407067825 */ /* 0x000fc600078e0208 */
[----:B------:R1:W3:Y:S01]  /*0260*/  @!P0 LDG.E.EL R22, desc[UR6][R12.64] ;  /* 0x000000060c168981 */ /* 0x0002e2000c2e1900 */
[--C-:B------:R-:W-:Y:S01]  /*0270*/  IMAD.WIDE R2, R25, 0x4, R8.reuse ;  /* 0x0000000419027825 */ /* 0x100fe200078e0208 */
[----:B------:R-:W-:Y:S02]  /*0280*/  CS2R R24, SRZ ;  /* 0x0000000000187805 */ /* 0x000fe4000001ff00 */
[----:B------:R4:W5:Y:S01]  /*0290*/  @!P0 LDG.E.EL R23, desc[UR6][R10.64] ;  /* 0x000000060a178981 */ /* 0x000962000c2e1900 */
[----:B------:R-:W-:Y:S01]  /*02a0*/  IMAD.WIDE R8, R27, 0x4, R8 ;  /* 0x000000041b087825 */ /* 0x000fe200078e0208 */
[----:B------:R-:W-:Y:S02]  /*02b0*/  CS2R R26, SRZ ;  /* 0x00000000001a7805 */ /* 0x000fe4000001ff00 */
[----:B------:R-:W5:Y:S04]  /*02c0*/  @!P0 LDG.E.EL R24, desc[UR6][R14.64] ;  /* 0x000000060e188981 */ /* 0x000f68000c2e1900 */
[----:B------:R1:W5:Y:S04]  /*02d0*/  @!P0 LDG.E.EL R25, desc[UR6][R4.64] ;  /* 0x0000000604198981 */ /* 0x000368000c2e1900 */
[----:B------:R-:W5:Y:S04]  /*02e0*/  @!P0 LDG.E.EL R26, desc[UR6][R6.64] ;  /* 0x00000006061a8981 */ /* 0x000f68000c2e1900 */
[----:B------:R4:W5:Y:S04]  /*02f0*/  @!P0 LDG.E.EL R28, desc[UR6][R2.64] ;  /* 0x00000006021c8981 */ /* 0x000968000c2e1900 */
[----:B------:R4:W5:Y:S01]  /*0300*/  @!P0 LDG.E.EL R27, desc[UR6][R8.64] ;  /* 0x00000006081b8981 */ /* 0x000962000c2e1900 */
[----:B------:R-:W4:Y:S01]  /*0310*/  S2UR UR5, SR_CgaCtaId ;  /* 0x00000000000579c3 */ /* 0x000f220000008800 */
[----:B-1----:R-:W-:Y:S01]  /*0320*/  IMAD.SHL.U32 R12, R0, 0x20, RZ ;  /* 0x00000020000c7824 */ /* 0x002fe200078e00ff */
[----:B------:R-:W-:-:S04]  /*0330*/  UMOV UR4, 0x400 ;  /* 0x0000040000047882 */ /* 0x000fc80000000000 */
[----:B------:R-:W-:-:S04]  /*0340*/  LOP3.LUT R12, R12, 0x3e0, RZ, 0xc0, !PT ;  /* 0x000003e00c0c7812 */ /* 0x000fc800078ec0ff */
[----:B------:R-:W-:-:S04]  /*0350*/  LOP3.LUT R21, R12, R21, RZ, 0xfc, !PT ;  /* 0x000000150c157212 */ /* 0x000fc800078efcff */
[----:B------:R-:W-:Y:S01]  /*0360*/  LEA.HI R21, R12, R21, RZ, 0x1d ;  /* 0x000000150c157211 */ /* 0x000fe200078fe8ff */
[----:B0---4-:R-:W-:-:S06]  /*0370*/  UPRMT UR4, UR5, 0x654, UR4 ;  /* 0x0000065405047896 */ /* 0x011fcc0008000004 */
[----:B------:R-:W-:Y:S01]  /*0380*/  LEA R21, R21, UR4, 0x2 ;  /* 0x0000000415157c11 */ /* 0x000fe2000f8e10ff */
[----:B------:R-:W-:Y:S01]  /*0390*/  IMAD.SHL.U32 R11, R0, 0x4, RZ ;  /* 0x00000004000b7824 */ /* 0x000fe200078e00ff */
[----:B------:R-:W-:-:S04]  /*03a0*/  SHF.R.U32.HI R4, RZ, 0x1, R0 ;  /* 0x00000001ff047819 */ /* 0x000fc80000011600 */
[----:B------:R-:W-:Y:S02]  /*03b0*/  LOP3.LUT R3, R4, 0x3c, RZ, 0xc0, !PT ;  /* 0x0000003c04037812 */ /* 0x000fe400078ec0ff */
[----:B------:R-:W-:-:S05]  /*03c0*/  LOP3.LUT R8, R11, 0x1fc, RZ, 0xc0, !PT ;  /* 0x000001fc0b087812 */ /* 0x000fca00078ec0ff */
[----:B------:R-:W-:-:S05]  /*03d0*/  IMAD.IADD R3, R8, 0x1, R3 ;  /* 0x0000000108037824 */ /* 0x000fca00078e0203 */
[----:B------:R-:W-:Y:S02]  /*03e0*/  LEA R4, R3, UR4, 0x2 ;  /* 0x0000000403047c11 */ /* 0x000fe4000f8e10ff */
[----:B------:R-:W-:Y:S01]  /*03f0*/  LOP3.LUT R11, R18, 0x1c, R11, 0xf8, !PT ;  /* 0x0000001c120b7812 */ /* 0x000fe200078ef80b */
[----:B------:R-:W0:Y:S04]  /*0400*/  LDC.64 R2, c[0x0][0x218] ;  /* 0x00008600ff027b82 */ /* 0x000e280000000a00 */
[----:B------:R-:W-:Y:S01]  /*0410*/  IMAD.HI R9, R11, 0x2aaaaaab, RZ ;  /* 0x2aaaaaab0b097827 */ /* 0x000fe200078e02ff */
[----:B------:R-:W-:-:S04]  /*0420*/  SHF.R.U32.HI R0, RZ, 0x3, R0 ;  /* 0x00000003ff007819 */ /* 0x000fc80000011600 */
[----:B------:R-:W-:Y:S02]  /*0430*/  SHF.R.U32.HI R10, RZ, 0x1f, R9 ;  /* 0x0000001fff0a7819 */ /* 0x000fe40000011609 */
[----:B------:R-:W-:Y:S02]  /*0440*/  SGXT.U32 R0, R0, 0x4 ;  /* 0x000000040000781a */ /* 0x000fe40000000000 */
[----:B------:R-:W-:Y:S02]  /*0450*/  LEA.HI.SX32 R10, R9, R10, 0x1d ;  /* 0x0000000a090a7211 */ /* 0x000fe400078feaff */
[----:B------:R-:W-:-:S03]  /*0460*/  LOP3.LUT R0, R19, R0, RZ, 0xfc, !PT ;  /* 0x0000000013007212 */ /* 0x000fc600078efcff */
[----:B------:R-:W-:Y:S01]  /*0470*/  IMAD R11, R10, -0x30, R11 ;  /* 0xffffffd00a0b7824 */ /* 0x000fe200078e020b */
[----:B------:R-:W-:-:S03]  /*0480*/  LOP3.LUT R9, R8, 0x200, RZ, 0xfc, !PT ;  /* 0x0000020008097812 */ /* 0x000fc600078efcff */
[----:B------:R-:W-:Y:S01]  /*0490*/  IMAD R11, R10, 0x4b0, R11 ;  /* 0x000004b00a0b7824 */ /* 0x000fe200078e020b */
[C---:B------:R-:W-:Y:S02]  /*04a0*/  LOP3.LUT R10, R0.reuse, 0x10, RZ, 0xfc, !PT ;  /* 0x00000010000a7812 */ /* 0x040fe400078efcff */
[----:B------:R-:W-:Y:S02]  /*04b0*/  SHF.R.U32.HI R9, RZ, 0x3, R9 ;  /* 0x00000003ff097819 */ /* 0x000fe40000011609 */
[----:B------:R-:W-:Y:S02]  /*04c0*/  ISETP.GE.AND P1, PT, R0, 0x19, PT ;  /* 0x000000190000780c */ /* 0x000fe40003f26270 */
[----:B------:R-:W-:Y:S02]  /*04d0*/  ISETP.GE.AND P0, PT, R10, 0x19, PT ;  /* 0x000000190a00780c */ /* 0x000fe40003f06270 */
[----:B------:R-:W-:Y:S01]  /*04e0*/  LOP3.LUT R9, R9, 0x7c, RZ, 0xc0, !PT ;  /* 0x0000007c09097812 */ /* 0x000fe200078ec0ff */
[----:B------:R-:W-:-:S04]  /*04f0*/  IMAD R11, R0, 0x30, R11 ;  /* 0x00000030000b7824 */ /* 0x000fc800078e020b */
[----:B------:R-:W-:Y:S02]  /*0500*/  IMAD.IADD R0, R8, 0x1, R9 ;  /* 0x0000000108007824 */ /* 0x000fe400078e0209 */
[----:B0-----:R-:W-:-:S03]  /*0510*/  IMAD.WIDE R8, R11, 0x4, R2 ;  /* 0x000000040b087825 */ /* 0x001fc600078e0202 */
[----:B------:R-:W-:Y:S01]  /*0520*/  LEA R0, R0, UR4, 0x2 ;  /* 0x0000000400007c11 */ /* 0x000fe2000f8e10ff */
[----:B--2---:R-:W-:Y:S04]  /*0530*/  STS [R21], R20 ;  /* 0x0000001415007388 */ /* 0x004fe80000000800 */
[----:B---3--:R-:W-:Y:S04]  /*0540*/  STS [R21+0x20], R22 ;  /* 0x0000201615007388 */ /* 0x008fe80000000800 */
[----:B-----5:R-:W-:Y:S04]  /*0550*/  STS [R21+0x30], R23 ;  /* 0x0000301715007388 */ /* 0x020fe80000000800 */
[----:B------:R-:W-:Y:S04]  /*0560*/  STS [R21+0x10], R24 ;  /* 0x0000101815007388 */ /* 0x000fe80000000800 */
[----:B------:R-:W-:Y:S04]  /*0570*/  STS [R21+0x40], R25 ;  /* 0x0000401915007388 */ /* 0x000fe80000000800 */
[----:B------:R-:W-:Y:S04]  /*0580*/  STS [R21+0x50], R26 ;  /* 0x0000501a15007388 */ /* 0x000fe80000000800 */
[----:B------:R-:W-:Y:S04]  /*0590*/  STS [R21+0x60], R28 ;  /* 0x0000601c15007388 */ /* 0x000fe80000000800 */
[----:B------:R-:W-:Y:S01]  /*05a0*/  STS [R21+0x70], R27 ;  /* 0x0000701b15007388 */ /* 0x000fe20000000800 */
[----:B------:R-:W-:Y:S06]  /*05b0*/  BAR.SYNC.DEFER_BLOCKING 0x0 ;  /* 0x0000000000007b1d */ /* 0x000fec0000010000 */
[----:B------:R-:W0:Y:S04]  /*05c0*/  LDS.128 R4, [R4] ;  /* 0x0000000004047984 */ /* 0x000e280000000c00 */
[----:B0-----:R0:W-:Y:S02]  /*05d0*/  @!P1 STG.E.128 desc[UR6][R8.64], R4 ;  /* 0x0000000408009986 */ /* 0x0011e4000c101d06 */
[----:B0-----:R-:W-:Y:S05]  /*05e0*/  @P0 EXIT ;  /* 0x000000000000094d */ /* 0x001fea0003800000 */
[----:B0-----:R-:W0:Y:S01]  /*05f0*/  LDS.128 R4, [R0+0x800] ;  /* 0x0008000000047984 */ /* 0x001e220000000c00 */
[----:B------:R-:W-:-:S04]  /*0600*/  VIADD R11, R11, 0x300 ;  /* 0x000003000b0b7836 */ /* 0x000fc80000000000 */
[----:B------:R-:W-:-:S05]  /*0610*/  IMAD.WIDE R2, R11, 0x4, R2 ;  /* 0x000000040b027825 */ /* 0x000fca00078e0202 */
[----:B0-----:R-:W-:Y:S01]  /*0620*/  STG.E.128 desc[UR6][R2.64], R4 ;  /* 0x0000000402007986 */ /* 0x001fe2000c101d06 */
[----:B------:R-:W-:Y:S05]  /*0630*/  EXIT ;  /* 0x000000000000794d */ /* 0x000fea0003800000 */
.L_x_0:
[----:B------:R-:W-:-:S00]  /*0640*/  BRA `(.L_x_0) ;  /* 0xfffffffc00fc7947 */ /* 0x000fc0000383ffff */
[----:B------:R-:W-:-:S00]  /*0650*/  NOP ;  /* 0x0000000000007918 */ /* 0x000fc00000000000 */
        /* <DEDUP_REMOVED lines=10> */
.L_x_1:


//--------------------- .nv.shared.triton_poi_fused__native_batch_norm_legit_no_training_convolution_relu_14 --------------------------
	.section	.nv.shared.triton_poi_fused__native_batch_norm_legit_no_training_convolution_relu_14,"aw",@nobits
	.sectionflags	@""
	.align	16
	.zero		1024


//--------------------- .nv.constant0.triton_poi_fused__native_batch_norm_legit_no_training_convolution_relu_14 --------------------------
	.section	.nv.constant0.triton_poi_fused__native_batch_norm_legit_no_training_convolution_relu_14,"a",@progbits
	.sectionflags	@""
	.align	4
.nv.constant0.triton_poi_fused__native_batch_norm_legit_no_training_convolution_relu_14:
	.zero		552
